	.headerflags	@"EF_CUDA_TEXMODE_UNIFIED EF_CUDA_64BIT_ADDRESS EF_CUDA_ACCELERATORS EF_CUDA_SM90 EF_CUDA_VIRTUAL_SM(EF_CUDA_SM90)"
	.elftype	@"ET_EXEC"


//--------------------- .nv.info                  --------------------------
	.section	.nv.info,"",@"SHT_CUDA_INFO"
	.align	4


	//----- nvinfo : EIATTR_REGCOUNT
	.align		4
        /*0000*/ 	.byte	0x04, 0x2f
        /*0002*/ 	.short	(.L_1 - .L_0)
	.align		4
.L_0:
        /*0004*/ 	.word	index@(triton_poi_fused_mul_squeeze_sum_0)
        /*0008*/ 	.word	0x0000001e


	//----- nvinfo : EIATTR_MIN_STACK_SIZE
	.align		4
.L_1:
        /*000c*/ 	.byte	0x04, 0x12
        /*000e*/ 	.short	(.L_3 - .L_2)
	.align		4
.L_2:
        /*0010*/ 	.word	index@(triton_poi_fused_mul_squeeze_sum_0)
        /*0014*/ 	.word	0x00000000


	//----- nvinfo : EIATTR_FRAME_SIZE
	.align		4
.L_3:
        /*0018*/ 	.byte	0x04, 0x11
        /*001a*/ 	.short	(.L_5 - .L_4)
	.align		4
.L_4:
        /*001c*/ 	.word	index@(triton_poi_fused_mul_squeeze_sum_0)
        /*0020*/ 	.word	0x00000000


	//----- nvinfo : EIATTR_MIN_STACK_SIZE
	.align		4
.L_5:
        /*0024*/ 	.byte	0x04, 0x12
        /*0026*/ 	.short	(.L_7 - .L_6)
	.align		4
.L_6:
        /*0028*/ 	.word	index@(triton_poi_fused_mul_squeeze_sum_0)
        /*002c*/ 	.word	0x00000000
.L_7:


//--------------------- .nv.info.triton_poi_fused_mul_squeeze_sum_0 --------------------------
	.section	.nv.info.triton_poi_fused_mul_squeeze_sum_0,"",@"SHT_CUDA_INFO"
	.sectionflags	@""
	.align	4


	//----- nvinfo : EIATTR_CUDA_API_VERSION
	.align		4
        /*0000*/ 	.byte	0x04, 0x37
        /*0002*/ 	.short	(.L_9 - .L_8)
.L_8:
        /*0004*/ 	.word	0x0000007c


	//----- nvinfo : EIATTR_KPARAM_INFO
	.align		4
.L_9:
        /*0008*/ 	.byte	0x04, 0x17
        /*000a*/ 	.short	(.L_11 - .L_10)
.L_10:
        /*000c*/ 	.word	0x00000000
        /*0010*/ 	.short	0x0003
        /*0012*/ 	.short	0x0018
        /*0014*/ 	.byte	0x00, 0xf0, 0x11, 0x00


	//----- nvinfo : EIATTR_KPARAM_INFO
	.align		4
.L_11:
        /*0018*/ 	.byte	0x04, 0x17
        /*001a*/ 	.short	(.L_13 - .L_12)
.L_12:
        /*001c*/ 	.word	0x00000000
        /*0020*/ 	.short	0x0002
        /*0022*/ 	.short	0x0010
        /*0024*/ 	.byte	0x00, 0xf4, 0x21, 0x00


	//----- nvinfo : EIATTR_KPARAM_INFO
	.align		4
.L_13:
        /*0028*/ 	.byte	0x04, 0x17
        /*002a*/ 	.short	(.L_15 - .L_14)
.L_14:
        /*002c*/ 	.word	0x00000000
        /*0030*/ 	.short	0x0001
        /*0032*/ 	.short	0x0008
        /*0034*/ 	.byte	0x00, 0xf4, 0x21, 0x00


	//----- nvinfo : EIATTR_KPARAM_INFO
	.align		4
.L_15:
        /*0038*/ 	.byte	0x04, 0x17
        /*003a*/ 	.short	(.L_17 - .L_16)
.L_16:
        /*003c*/ 	.word	0x00000000
        /*0040*/ 	.short	0x0000
        /*0042*/ 	.short	0x0000
        /*0044*/ 	.byte	0x00, 0xf4, 0x21, 0x00


	//----- nvinfo : EIATTR_SPARSE_MMA_MASK
	.align		4
.L_17:
        /*0048*/ 	.byte	0x03, 0x50
        /*004a*/ 	.short	0x0000


	//----- nvinfo : EIATTR_MAXREG_COUNT
	.align		4
        /*004c*/ 	.byte	0x03, 0x1b
        /*004e*/ 	.short	0x00ff


	//----- nvinfo : EIATTR_EXIT_INSTR_OFFSETS
	.align		4
        /*0050*/ 	.byte	0x04, 0x1c
        /*0052*/ 	.short	(.L_19 - .L_18)


	//   ....[0]....
.L_18:
        /*0054*/ 	.word	0x00000340


	//   ....[1]....
        /*0058*/ 	.word	0x00000360


	//----- nvinfo : EIATTR_REQNTID
	.align		4
.L_19:
        /*005c*/ 	.byte	0x04, 0x10
        /*005e*/ 	.short	(.L_21 - .L_20)
.L_20:
        /*0060*/ 	.word	0x00000020
        /*0064*/ 	.word	0x00000001
        /*0068*/ 	.word	0x00000001


	//----- nvinfo : EIATTR_CBANK_PARAM_SIZE
	.align		4
.L_21:
        /*006c*/ 	.byte	0x03, 0x19
        /*006e*/ 	.short	0x001c


	//----- nvinfo : EIATTR_PARAM_CBANK
	.align		4
        /*0070*/ 	.byte	0x04, 0x0a
        /*0072*/ 	.short	(.L_23 - .L_22)
	.align		4
.L_22:
        /*0074*/ 	.word	index@(.nv.constant0.triton_poi_fused_mul_squeeze_sum_0)
        /*0078*/ 	.short	0x0210
        /*007a*/ 	.short	0x001c


	//----- nvinfo : EIATTR_SW_WAR
	.align		4
.L_23:
        /*007c*/ 	.byte	0x04, 0x36
        /*007e*/ 	.short	(.L_25 - .L_24)
.L_24:
        /*0080*/ 	.word	0x00000008
.L_25:


//--------------------- .nv.callgraph             --------------------------
	.section	.nv.callgraph,"",@"SHT_CUDA_CALLGRAPH"
	.align	4
	.sectionentsize	8
	.align		4
        /*0000*/ 	.word	0x00000000
	.align		4
        /*0004*/ 	.word	0xffffffff
	.align		4
        /*0008*/ 	.word	0x00000000
	.align		4
        /*000c*/ 	.word	0xfffffffe
	.align		4
        /*0010*/ 	.word	0x00000000
	.align		4
        /*0014*/ 	.word	0xfffffffd
	.align		4
        /*0018*/ 	.word	0x00000000
	.align		4
        /*001c*/ 	.word	0xfffffffc


//--------------------- .text.triton_poi_fused_mul_squeeze_sum_0 --------------------------
	.section	.text.triton_poi_fused_mul_squeeze_sum_0,"ax",@progbits
	.align	128
        .global         triton_poi_fused_mul_squeeze_sum_0
        .type           triton_poi_fused_mul_squeeze_sum_0,@function
        .size           triton_poi_fused_mul_squeeze_sum_0,(.L_x_1 - triton_poi_fused_mul_squeeze_sum_0)
        .other          triton_poi_fused_mul_squeeze_sum_0,@"STO_CUDA_ENTRY STV_DEFAULT"
triton_poi_fused_mul_squeeze_sum_0:
.text.triton_poi_fused_mul_squeeze_sum_0:
[----:B------:R-:W0:Y:S02]  /*0000*/  LDC R1, c[0x0][0x28] ;  /* 0x00000a00ff017b82 */ /* 0x000e240000000800 */
[----:B------:R-:W1:Y:S01]  /*0010*/  S2R R20, SR_TID.X ;  /* 0x0000000000147919 */ /* 0x000e620000002100 */
[----:B------:R-:W2:Y:S01]  /*0020*/  LDC.64 R10, c[0x0][0x210] ;  /* 0x00008400ff0a7b82 */ /* 0x000ea20000000a00 */
[----:B------:R-:W-:Y:S01]  /*0030*/  HFMA2.MMA R14, -RZ, RZ, 0, 0 ;  /* 0x00000000ff0e7435 */ /* 0x000fe200000001ff */
[----:B------:R-:W-:Y:S01]  /*0040*/  CS2R R16, SRZ ;  /* 0x0000000000107805 */ /* 0x000fe2000001ff00 */
[----:B------:R-:W3:Y:S01]  /*0050*/  S2R R15, SR_CTAID.X ;  /* 0x00000000000f7919 */ /* 0x000ee20000002500 */
[----:B------:R-:W-:-:S04]  /*0060*/  ULDC.64 UR4, c[0x0][0x208] ;  /* 0x0000820000047ab9 */ /* 0x000fc80000000a00 */
[----:B------:R-:W4:Y:S01]  /*0070*/  LDC.64 R12, c[0x0][0x218] ;  /* 0x00008600ff0c7b82 */ /* 0x000f220000000a00 */
[----:B-1----:R-:W-:-:S04]  /*0080*/  LOP3.LUT R0, R20, 0xf, RZ, 0xc0, !PT ;  /* 0x0000000f14007812 */ /* 0x002fc800078ec0ff */
[----:B---3--:R-:W-:-:S04]  /*0090*/  LEA R15, R15, R0, 0x4 ;  /* 0x000000000f0f7211 */ /* 0x008fc800078e20ff */
[----:B------:R-:W-:Y:S02]  /*00a0*/  SHF.R.S32.HI R0, RZ, 0x1f, R15 ;  /* 0x0000001fff007819 */ /* 0x000fe4000001140f */
[----:B------:R-:W-:Y:S02]  /*00b0*/  ISETP.GE.AND P0, PT, R15, 0x10, PT ;  /* 0x000000100f00780c */ /* 0x000fe40003f06270 */
[----:B------:R-:W-:-:S04]  /*00c0*/  LEA.HI R0, R0, R15, RZ, 0x2 ;  /* 0x0000000f00007211 */ /* 0x000fc800078f10ff */
[C---:B------:R-:W-:Y:S01]  /*00d0*/  LOP3.LUT R2, R0.reuse, 0xfffffffc, RZ, 0xc0, !PT ;  /* 0xfffffffc00027812 */ /* 0x040fe200078ec0ff */
[----:B------:R-:W-:-:S03]  /*00e0*/  IMAD.SHL.U32 R0, R0, 0x4, RZ ;  /* 0x0000000400007824 */ /* 0x000fc600078e00ff */
[----:B------:R-:W-:Y:S02]  /*00f0*/  IADD3 R5, R15, -R2, RZ ;  /* 0x800000020f057210 */ /* 0x000fe40007ffe0ff */
[----:B------:R-:W-:-:S03]  /*0100*/  LOP3.LUT R0, R0, 0xfffffff0, RZ, 0xc0, !PT ;  /* 0xfffffff000007812 */ /* 0x000fc600078ec0ff */
[----:B------:R-:W-:Y:S01]  /*0110*/  VIADD R9, R5, 0x4 ;  /* 0x0000000405097836 */ /* 0x000fe20000000000 */
[----:B------:R-:W-:Y:S02]  /*0120*/  IADD3 R3, R5, R0, RZ ;  /* 0x0000000005037210 */ /* 0x000fe40007ffe0ff */
[----:B------:R-:W-:Y:S01]  /*0130*/  IADD3 R21, R5, 0x8, RZ ;  /* 0x0000000805157810 */ /* 0x000fe20007ffe0ff */
[----:B------:R-:W-:Y:S01]  /*0140*/  IMAD.IADD R7, R0, 0x1, R9 ;  /* 0x0000000100077824 */ /* 0x000fe200078e0209 */
[----:B------:R-:W-:Y:S01]  /*0150*/  CS2R R18, SRZ ;  /* 0x0000000000127805 */ /* 0x000fe2000001ff00 */
[----:B--2---:R-:W-:Y:S01]  /*0160*/  IMAD.WIDE R2, R3, 0x4, R10 ;  /* 0x0000000403027825 */ /* 0x004fe200078e020a */
[----:B------:R-:W-:-:S03]  /*0170*/  IADD3 R23, R0, R21, RZ ;  /* 0x0000001500177210 */ /* 0x000fc60007ffe0ff */
[----:B------:R-:W-:Y:S01]  /*0180*/  IMAD.WIDE R6, R7, 0x4, R10 ;  /* 0x0000000407067825 */ /* 0x000fe200078e020a */
[----:B------:R1:W2:Y:S03]  /*0190*/  @!P0 LDG.E R14, desc[UR4][R2.64] ;  /* 0x00000004020e8981 */ /* 0x0002a6000c1e1900 */
[--C-:B----4-:R-:W-:Y:S01]  /*01a0*/  IMAD.WIDE.U32 R8, R9, 0x4, R12.reuse ;  /* 0x0000000409087825 */ /* 0x110fe200078e000c */
[----:B------:R3:W4:Y:S03]  /*01b0*/  @!P0 LDG.E R16, desc[UR4][R6.64] ;  /* 0x0000000406108981 */ /* 0x000726000c1e1900 */
[C---:B------:R-:W-:Y:S01]  /*01c0*/  VIADD R25, R5.reuse, 0xc ;  /* 0x0000000c05197836 */ /* 0x040fe20000000000 */
[----:B------:R5:W4:Y:S01]  /*01d0*/  @!P0 LDG.E.EL R19, desc[UR4][R8.64] ;  /* 0x0000000408138981 */ /* 0x000b22000c2e1900 */
[----:B------:R-:W-:-:S03]  /*01e0*/  IMAD.WIDE R4, R5, 0x4, R12 ;  /* 0x0000000405047825 */ /* 0x000fc600078e020c */
[----:B------:R-:W-:Y:S01]  /*01f0*/  IADD3 R27, R0, R25, RZ ;  /* 0x00000019001b7210 */ /* 0x000fe20007ffe0ff */
[----:B-1----:R-:W-:Y:S01]  /*0200*/  IMAD.WIDE R2, R23, 0x4, R10 ;  /* 0x0000000417027825 */ /* 0x002fe200078e020a */
[----:B------:R-:W-:Y:S01]  /*0210*/  MOV R23, RZ ;  /* 0x000000ff00177202 */ /* 0x000fe20000000f00 */
[----:B------:R-:W2:Y:S02]  /*0220*/  @!P0 LDG.E.EL R17, desc[UR4][R4.64] ;  /* 0x0000000404118981 */ /* 0x000ea4000c2e1900 */
[----:B---3--:R-:W-:Y:S01]  /*0230*/  IMAD.WIDE.U32 R6, R21, 0x4, R12 ;  /* 0x0000000415067825 */ /* 0x008fe200078e000c */
[----:B------:R-:W-:Y:S01]  /*0240*/  HFMA2.MMA R21, -RZ, RZ, 0, 0 ;  /* 0x00000000ff157435 */ /* 0x000fe200000001ff */
[----:B-----5:R-:W1:Y:S02]  /*0250*/  LDC.64 R8, c[0x0][0x220] ;  /* 0x00008800ff087b82 */ /* 0x020e640000000a00 */
[----:B------:R-:W-:Y:S01]  /*0260*/  IMAD.MOV.U32 R0, RZ, RZ, RZ ;  /* 0x000000ffff007224 */ /* 0x000fe200078e00ff */
[----:B------:R-:W3:Y:S01]  /*0270*/  @!P0 LDG.E.EL R23, desc[UR4][R6.64] ;  /* 0x0000000406178981 */ /* 0x000ee2000c2e1900 */
[----:B------:R-:W-:-:S04]  /*0280*/  IMAD.WIDE R10, R27, 0x4, R10 ;  /* 0x000000041b0a7825 */ /* 0x000fc800078e020a */
[----:B------:R-:W-:Y:S01]  /*0290*/  IMAD.WIDE.U32 R12, R25, 0x4, R12 ;  /* 0x00000004190c7825 */ /* 0x000fe200078e000c */
[----:B------:R1:W3:Y:S04]  /*02a0*/  @!P0 LDG.E R0, desc[UR4][R2.64] ;  /* 0x0000000402008981 */ /* 0x0002e8000c1e1900 */
[----:B------:R-:W5:Y:S04]  /*02b0*/  @!P0 LDG.E R18, desc[UR4][R10.64] ;  /* 0x000000040a128981 */ /* 0x000f68000c1e1900 */
[----:B------:R-:W5:Y:S01]  /*02c0*/  @!P0 LDG.E.EL R21, desc[UR4][R12.64] ;  /* 0x000000040c158981 */ /* 0x000f62000c2e1900 */
[----:B------:R-:W-:-:S04]  /*02d0*/  LOP3.LUT P0, RZ, R20, 0x10, RZ, 0xc0, !PT ;  /* 0x0000001014ff7812 */ /* 0x000fc8000780c0ff */
[C---:B------:R-:W-:Y:S01]  /*02e0*/  ISETP.LT.AND P0, PT, R15.reuse, 0x10, !P0 ;  /* 0x000000100f00780c */ /* 0x040fe20004701270 */
[----:B-1----:R-:W-:-:S04]  /*02f0*/  IMAD.WIDE R2, R15, 0x4, R8 ;  /* 0x000000040f027825 */ /* 0x002fc800078e0208 */
[----:B----4-:R-:W-:-:S04]  /*0300*/  FMUL R16, R19, R16 ;  /* 0x0000001013107220 */ /* 0x010fc80000400000 */
[----:B--2---:R-:W-:-:S04]  /*0310*/  FFMA R14, R17, R14, R16 ;  /* 0x0000000e110e7223 */ /* 0x004fc80000000010 */
[----:B---3--:R-:W-:-:S04]  /*0320*/  FFMA R0, R23, R0, R14 ;  /* 0x0000000017007223 */ /* 0x008fc8000000000e */
[----:B-----5:R-:W-:Y:S01]  /*0330*/  FFMA R21, R21, R18, R0 ;  /* 0x0000001215157223 */ /* 0x020fe20000000000 */
[----:B------:R-:W-:Y:S06]  /*0340*/  @!P0 EXIT ;  /* 0x000000000000894d */ /* 0x000fec0003800000 */
[----:B------:R-:W-:Y:S01]  /*0350*/  STG.E desc[UR4][R2.64], R21 ;  /* 0x0000001502007986 */ /* 0x000fe2000c101904 */
[----:B------:R-:W-:Y:S05]  /*0360*/  EXIT ;  /* 0x000000000000794d */ /* 0x000fea0003800000 */
.L_x_0:
[----:B------:R-:W-:-:S00]  /*0370*/  BRA `(.L_x_0) ;  /* 0xfffffffc00fc7947 */ /* 0x000fc0000383ffff */
[----:B------:R-:W-:-:S00]  /*0380*/  NOP ;  /* 0x0000000000007918 */ /* 0x000fc00000000000 */
[----:B------:R-:W-:-:S00]  /*0390*/  NOP ;  /* 0x0000000000007918 */ /* 0x000fc00000000000 */
[----:B------:R-:W-:-:S00]  /*03a0*/  NOP ;  /* 0x0000000000007918 */ /* 0x000fc00000000000 */
[----:B------:R-:W-:-:S00]  /*03b0*/  NOP ;  /* 0x0000000000007918 */ /* 0x000fc00000000000 */
[----:B------:R-:W-:-:S00]  /*03c0*/  NOP ;  /* 0x0000000000007918 */ /* 0x000fc00000000000 */
[----:B------:R-:W-:-:S00]  /*03d0*/  NOP ;  /* 0x0000000000007918 */ /* 0x000fc00000000000 */
[----:B------:R-:W-:-:S00]  /*03e0*/  NOP ;  /* 0x0000000000007918 */ /* 0x000fc00000000000 */
[----:B------:R-:W-:-:S00]  /*03f0*/  NOP ;  /* 0x0000000000007918 */ /* 0x000fc00000000000 */
.L_x_1:


//--------------------- .nv.constant0.triton_poi_fused_mul_squeeze_sum_0 --------------------------
	.section	.nv.constant0.triton_poi_fused_mul_squeeze_sum_0,"a",@progbits
	.sectionflags	@""
	.align	4
.nv.constant0.triton_poi_fused_mul_squeeze_sum_0:
	.zero		556
